//
// Generated by NVIDIA NVVM Compiler
//
// Compiler Build ID: CL-36424714
// Cuda compilation tools, release 13.0, V13.0.88
// Based on NVVM 20.0.0
//

.version 9.0
.target sm_100
.address_size 64

	// .globl	_Z19ker_target_to_imageiPdS_S_S_d
// _ZZ19ker_target_to_imageiPdS_S_S_dE19sh_target_to_camera has been demoted
// _ZZ19ker_target_to_imageiPdS_S_S_dE18sh_camera_to_image has been demoted

.visible .entry _Z19ker_target_to_imageiPdS_S_S_d(
	.param .u32 _Z19ker_target_to_imageiPdS_S_S_d_param_0,
	.param .u64 .ptr .align 1 _Z19ker_target_to_imageiPdS_S_S_d_param_1,
	.param .u64 .ptr .align 1 _Z19ker_target_to_imageiPdS_S_S_d_param_2,
	.param .u64 .ptr .align 1 _Z19ker_target_to_imageiPdS_S_S_d_param_3,
	.param .u64 .ptr .align 1 _Z19ker_target_to_imageiPdS_S_S_d_param_4,
	.param .f64 _Z19ker_target_to_imageiPdS_S_S_d_param_5
)
{
	.reg .pred 	%p<6>;
	.reg .b16 	%rs<7>;
	.reg .b32 	%r<22>;
	.reg .b64 	%rd<20>;
	.reg .b64 	%fd<75>;
	// demoted variable
	.shared .align 8 .b8 _ZZ19ker_target_to_imageiPdS_S_S_dE19sh_target_to_camera[128];
	// demoted variable
	.shared .align 8 .b8 _ZZ19ker_target_to_imageiPdS_S_S_dE18sh_camera_to_image[72];
	ld.param.u32 	%r3, [_Z19ker_target_to_imageiPdS_S_S_d_param_0];
	ld.param.u64 	%rd1, [_Z19ker_target_to_imageiPdS_S_S_d_param_1];
	ld.param.u64 	%rd2, [_Z19ker_target_to_imageiPdS_S_S_d_param_2];
	ld.param.u64 	%rd3, [_Z19ker_target_to_imageiPdS_S_S_d_param_3];
	ld.param.u64 	%rd4, [_Z19ker_target_to_imageiPdS_S_S_d_param_4];
	ld.param.f64 	%fd1, [_Z19ker_target_to_imageiPdS_S_S_d_param_5];
	mov.u32 	%r1, %tid.x;
	setp.gt.u32 	%p1, %r1, 15;
	@%p1 bra 	$L__BB0_2;
	cvta.to.global.u64 	%rd8, %rd3;
	mul.wide.u32 	%rd9, %r1, 8;
	add.s64 	%rd10, %rd8, %rd9;
	ld.global.f64 	%fd3, [%rd10];
	shl.b32 	%r10, %r1, 3;
	and.b32  	%r11, %r10, 8160;
	mov.u32 	%r12, _ZZ19ker_target_to_imageiPdS_S_S_dE19sh_target_to_camera;
	add.s32 	%r13, %r12, %r11;
	and.b32  	%r14, %r10, 24;
	add.s32 	%r15, %r13, %r14;
	st.shared.f64 	[%r15], %fd3;
	bra.uni 	$L__BB0_4;
$L__BB0_2:
	setp.gt.u32 	%p2, %r1, 24;
	@%p2 bra 	$L__BB0_4;
	add.s32 	%r4, %r1, -16;
	cvta.to.global.u64 	%rd5, %rd4;
	mul.wide.u32 	%rd6, %r4, 8;
	add.s64 	%rd7, %rd5, %rd6;
	ld.global.f64 	%fd2, [%rd7];
	cvt.u16.u32 	%rs1, %r4;
	mul.lo.s16 	%rs2, %rs1, 171;
	shr.u16 	%rs3, %rs2, 9;
	mul.wide.u16 	%r5, %rs3, 24;
	mov.u32 	%r6, _ZZ19ker_target_to_imageiPdS_S_S_dE18sh_camera_to_image;
	add.s32 	%r7, %r6, %r5;
	mul.lo.s16 	%rs4, %rs3, 3;
	sub.s16 	%rs5, %rs1, %rs4;
	and.b16  	%rs6, %rs5, 255;
	mul.wide.u16 	%r8, %rs6, 8;
	add.s32 	%r9, %r7, %r8;
	st.shared.f64 	[%r9], %fd2;
$L__BB0_4:
	bar.sync 	0;
	mov.u32 	%r16, %ctaid.x;
	mov.u32 	%r17, %ntid.x;
	mad.lo.s32 	%r2, %r16, %r17, %r1;
	setp.ge.s32 	%p3, %r2, %r3;
	@%p3 bra 	$L__BB0_6;
	cvta.to.global.u64 	%rd11, %rd1;
	mul.wide.s32 	%rd12, %r2, 8;
	add.s64 	%rd13, %rd11, %rd12;
	ld.global.f64 	%fd4, [%rd13];
	mul.wide.s32 	%rd14, %r3, 8;
	add.s64 	%rd15, %rd13, %rd14;
	ld.global.f64 	%fd5, [%rd15];
	add.s64 	%rd16, %rd15, %rd14;
	ld.global.f64 	%fd6, [%rd16];
	ld.shared.f64 	%fd7, [_ZZ19ker_target_to_imageiPdS_S_S_dE19sh_target_to_camera];
	ld.shared.f64 	%fd8, [_ZZ19ker_target_to_imageiPdS_S_S_dE19sh_target_to_camera+8];
	mul.f64 	%fd9, %fd5, %fd8;
	fma.rn.f64 	%fd10, %fd4, %fd7, %fd9;
	ld.shared.f64 	%fd11, [_ZZ19ker_target_to_imageiPdS_S_S_dE19sh_target_to_camera+16];
	fma.rn.f64 	%fd12, %fd6, %fd11, %fd10;
	ld.shared.f64 	%fd13, [_ZZ19ker_target_to_imageiPdS_S_S_dE19sh_target_to_camera+24];
	add.f64 	%fd14, %fd13, %fd12;
	ld.shared.f64 	%fd15, [_ZZ19ker_target_to_imageiPdS_S_S_dE19sh_target_to_camera+32];
	ld.shared.f64 	%fd16, [_ZZ19ker_target_to_imageiPdS_S_S_dE19sh_target_to_camera+40];
	mul.f64 	%fd17, %fd5, %fd16;
	fma.rn.f64 	%fd18, %fd4, %fd15, %fd17;
	ld.shared.f64 	%fd19, [_ZZ19ker_target_to_imageiPdS_S_S_dE19sh_target_to_camera+48];
	fma.rn.f64 	%fd20, %fd6, %fd19, %fd18;
	ld.shared.f64 	%fd21, [_ZZ19ker_target_to_imageiPdS_S_S_dE19sh_target_to_camera+56];
	add.f64 	%fd22, %fd21, %fd20;
	ld.shared.f64 	%fd23, [_ZZ19ker_target_to_imageiPdS_S_S_dE19sh_target_to_camera+64];
	ld.shared.f64 	%fd24, [_ZZ19ker_target_to_imageiPdS_S_S_dE19sh_target_to_camera+72];
	mul.f64 	%fd25, %fd5, %fd24;
	fma.rn.f64 	%fd26, %fd4, %fd23, %fd25;
	ld.shared.f64 	%fd27, [_ZZ19ker_target_to_imageiPdS_S_S_dE19sh_target_to_camera+80];
	fma.rn.f64 	%fd28, %fd6, %fd27, %fd26;
	ld.shared.f64 	%fd29, [_ZZ19ker_target_to_imageiPdS_S_S_dE19sh_target_to_camera+88];
	add.f64 	%fd30, %fd29, %fd28;
	abs.f64 	%fd31, %fd14;
	abs.f64 	%fd32, %fd22;
	abs.f64 	%fd33, %fd30;
	add.f64 	%fd34, %fd31, %fd32;
	add.f64 	%fd35, %fd34, %fd33;
	min.f64 	%fd36, %fd31, %fd32;
	max.f64 	%fd37, %fd31, %fd32;
	min.f64 	%fd38, %fd37, %fd33;
	max.f64 	%fd39, %fd37, %fd33;
	{
	.reg .b32 %temp; 
	mov.b64 	{%temp, %r18}, %fd39;
	}
	and.b32  	%r19, %r18, -4194304;
	xor.b32  	%r20, %r19, 2144337920;
	mov.b32 	%r21, 0;
	mov.b64 	%fd40, {%r21, %r20};
	mul.f64 	%fd41, %fd38, %fd40;
	mul.f64 	%fd42, %fd36, %fd40;
	mul.f64 	%fd43, %fd39, %fd40;
	mul.f64 	%fd44, %fd41, %fd41;
	fma.rn.f64 	%fd45, %fd42, %fd42, %fd44;
	fma.rn.f64 	%fd46, %fd43, %fd43, %fd45;
	rsqrt.approx.ftz.f64 	%fd47, %fd46;
	mul.rn.f64 	%fd48, %fd47, %fd47;
	neg.f64 	%fd49, %fd48;
	fma.rn.f64 	%fd50, %fd46, %fd49, 0d3FF0000000000000;
	fma.rn.f64 	%fd51, %fd50, 0d3FD8000000000000, 0d3FE0000000000000;
	mul.rn.f64 	%fd52, %fd50, %fd47;
	fma.rn.f64 	%fd53, %fd51, %fd52, %fd47;
	mul.f64 	%fd54, %fd40, %fd53;
	setp.gt.f64 	%p4, %fd35, 0d0000000000000000;
	add.f64 	%fd55, %fd35, 0d7FF0000000000000;
	selp.f64 	%fd56, %fd54, %fd55, %p4;
	setp.eq.f64 	%p5, %fd39, 0d7FF0000000000000;
	selp.f64 	%fd57, 0d0000000000000000, %fd56, %p5;
	fma.rn.f64 	%fd58, %fd30, %fd57, %fd1;
	rcp.rn.f64 	%fd59, %fd58;
	mul.f64 	%fd60, %fd57, %fd59;
	mul.f64 	%fd61, %fd14, %fd60;
	mul.f64 	%fd62, %fd22, %fd60;
	ld.shared.f64 	%fd63, [_ZZ19ker_target_to_imageiPdS_S_S_dE18sh_camera_to_image];
	ld.shared.f64 	%fd64, [_ZZ19ker_target_to_imageiPdS_S_S_dE18sh_camera_to_image+8];
	mul.f64 	%fd65, %fd64, %fd62;
	fma.rn.f64 	%fd66, %fd63, %fd61, %fd65;
	ld.shared.f64 	%fd67, [_ZZ19ker_target_to_imageiPdS_S_S_dE18sh_camera_to_image+16];
	add.f64 	%fd68, %fd67, %fd66;
	cvta.to.global.u64 	%rd17, %rd2;
	add.s64 	%rd18, %rd17, %rd12;
	st.global.f64 	[%rd18], %fd68;
	ld.shared.f64 	%fd69, [_ZZ19ker_target_to_imageiPdS_S_S_dE18sh_camera_to_image+24];
	ld.shared.f64 	%fd70, [_ZZ19ker_target_to_imageiPdS_S_S_dE18sh_camera_to_image+32];
	mul.f64 	%fd71, %fd70, %fd62;
	fma.rn.f64 	%fd72, %fd69, %fd61, %fd71;
	ld.shared.f64 	%fd73, [_ZZ19ker_target_to_imageiPdS_S_S_dE18sh_camera_to_image+40];
	add.f64 	%fd74, %fd73, %fd72;
	add.s64 	%rd19, %rd18, %rd14;
	st.global.f64 	[%rd19], %fd74;
$L__BB0_6:
	ret;

}


// ===== COMPILED SASS (sm_100) =====

	.target	sm_100

	.elftype	@"ET_EXEC"


//--------------------- .note.nv.tkinfo           --------------------------
	.section	.note.nv.tkinfo,"",@"SHT_NOTE"
	.sectionflags	@"SHF_NOTE_NV_TKINFO"
	.tkinfo
        /*0018*/ 	.word	0x00000002
        /*0030*/ 	.string	""
        /*0030*/ 	.string	"ptxas"
        /*0030*/ 	.string	"Cuda compilation tools, release 13.0, V13.0.88"
        /*0030*/ 	.string	"Build cuda_13.0.r13.0/compiler.36424714_0"
        /*0030*/ 	.string	"-arch sm_100 -m 64 "



//--------------------- .note.nv.cuinfo           --------------------------
	.section	.note.nv.cuinfo,"",@"SHT_NOTE"
	.sectionflags	@"SHF_NOTE_NV_CUINFO"
        /*0018*/ 	.short	0x0002
        /*001a*/ 	.short	0x0064
        /*001c*/ 	.short	0x0082
	.zero		2


//--------------------- .nv.info                  --------------------------
	.section	.nv.info,"",@"SHT_CUDA_INFO"
	.align	4


	//----- nvinfo : EIATTR_REGCOUNT
	.align		4
        /*0000*/ 	.byte	0x04, 0x2f
        /*0002*/ 	.short	(.L_1 - .L_0)
	.align		4
.L_0:
        /*0004*/ 	.word	index@(_Z19ker_target_to_imageiPdS_S_S_d)
        /*0008*/ 	.word	0x0000001e


	//----- nvinfo : EIATTR_FRAME_SIZE
	.align		4
.L_1:
        /*000c*/ 	.byte	0x04, 0x11
        /*000e*/ 	.short	(.L_3 - .L_2)
	.align		4
.L_2:
        /*0010*/ 	.word	index@($__internal_0_$__cuda_sm20_dblrcp_rn_slowpath_v3)
        /*0014*/ 	.word	0x00000000


	//----- nvinfo : EIATTR_FRAME_SIZE
	.align		4
.L_3:
        /*0018*/ 	.byte	0x04, 0x11
        /*001a*/ 	.short	(.L_5 - .L_4)
	.align		4
.L_4:
        /*001c*/ 	.word	index@(_Z19ker_target_to_imageiPdS_S_S_d)
        /*0020*/ 	.word	0x00000000


	//----- nvinfo : EIATTR_MIN_STACK_SIZE
	.align		4
.L_5:
        /*0024*/ 	.byte	0x04, 0x12
        /*0026*/ 	.short	(.L_7 - .L_6)
	.align		4
.L_6:
        /*0028*/ 	.word	index@(_Z19ker_target_to_imageiPdS_S_S_d)
        /*002c*/ 	.word	0x00000000
.L_7:


//--------------------- .nv.compat                --------------------------
	.section	.nv.compat,"",@"SHT_CUDA_COMPAT_INFO"
	.align	4
        /*0000*/ 	.byte	0x02, 0x09, 0x00, 0x00, 0x02, 0x02, 0x01, 0x00, 0x02, 0x05, 0x05, 0x00, 0x03, 0x07, 0x01, 0x01
        /*0010*/ 	.byte	0x02, 0x03, 0x00, 0x00, 0x02, 0x06, 0x01, 0x00, 0x04, 0x0b, 0x08, 0x00, 0x01, 0x00, 0x00, 0x00
        /*0020*/ 	.byte	0x00, 0x00, 0x00, 0x00


//--------------------- .nv.info._Z19ker_target_to_imageiPdS_S_S_d --------------------------
	.section	.nv.info._Z19ker_target_to_imageiPdS_S_S_d,"",@"SHT_CUDA_INFO"
	.sectionflags	@""
	.align	4


	//----- nvinfo : EIATTR_CUDA_API_VERSION
	.align		4
        /*0000*/ 	.byte	0x04, 0x37
        /*0002*/ 	.short	(.L_9 - .L_8)
.L_8:
        /*0004*/ 	.word	0x00000082


	//----- nvinfo : EIATTR_KPARAM_INFO
	.align		4
.L_9:
        /*0008*/ 	.byte	0x04, 0x17
        /*000a*/ 	.short	(.L_11 - .L_10)
.L_10:
        /*000c*/ 	.word	0x00000000
        /*0010*/ 	.short	0x0005
        /*0012*/ 	.short	0x0028
        /*0014*/ 	.byte	0x00, 0xf0, 0x21, 0x00


	//----- nvinfo : EIATTR_KPARAM_INFO
	.align		4
.L_11:
        /*0018*/ 	.byte	0x04, 0x17
        /*001a*/ 	.short	(.L_13 - .L_12)
.L_12:
        /*001c*/ 	.word	0x00000000
        /*0020*/ 	.short	0x0004
        /*0022*/ 	.short	0x0020
        /*0024*/ 	.byte	0x00, 0xf5, 0x21, 0x00


	//----- nvinfo : EIATTR_KPARAM_INFO
	.align		4
.L_13:
        /*0028*/ 	.byte	0x04, 0x17
        /*002a*/ 	.short	(.L_15 - .L_14)
.L_14:
        /*002c*/ 	.word	0x00000000
        /*0030*/ 	.short	0x0003
        /*0032*/ 	.short	0x0018
        /*0034*/ 	.byte	0x00, 0xf5, 0x21, 0x00


	//----- nvinfo : EIATTR_KPARAM_INFO
	.align		4
.L_15:
        /*0038*/ 	.byte	0x04, 0x17
        /*003a*/ 	.short	(.L_17 - .L_16)
.L_16:
        /*003c*/ 	.word	0x00000000
        /*0040*/ 	.short	0x0002
        /*0042*/ 	.short	0x0010
        /*0044*/ 	.byte	0x00, 0xf5, 0x21, 0x00


	//----- nvinfo : EIATTR_KPARAM_INFO
	.align		4
.L_17:
        /*0048*/ 	.byte	0x04, 0x17
        /*004a*/ 	.short	(.L_19 - .L_18)
.L_18:
        /*004c*/ 	.word	0x00000000
        /*0050*/ 	.short	0x0001
        /*0052*/ 	.short	0x0008
        /*0054*/ 	.byte	0x00, 0xf5, 0x21, 0x00


	//----- nvinfo : EIATTR_KPARAM_INFO
	.align		4
.L_19:
        /*0058*/ 	.byte	0x04, 0x17
        /*005a*/ 	.short	(.L_21 - .L_20)
.L_20:
        /*005c*/ 	.word	0x00000000
        /*0060*/ 	.short	0x0000
        /*0062*/ 	.short	0x0000
        /*0064*/ 	.byte	0x00, 0xf0, 0x11, 0x00


	//----- nvinfo : EIATTR_SPARSE_MMA_MASK
	.align		4
.L_21:
        /*0068*/ 	.byte	0x03, 0x50
        /*006a*/ 	.short	0x0000


	//----- nvinfo : EIATTR_MAXREG_COUNT
	.align		4
        /*006c*/ 	.byte	0x03, 0x1b
        /*006e*/ 	.short	0x00ff


	//----- nvinfo : EIATTR_NUM_BARRIERS
	.align		4
        /*0070*/ 	.byte	0x02, 0x4c
        /*0072*/ 	.byte	0x01
	.zero		1


	//----- nvinfo : EIATTR_MERCURY_ISA_VERSION
	.align		4
        /*0074*/ 	.byte	0x03, 0x5f
        /*0076*/ 	.short	0x0101


	//----- nvinfo : EIATTR_VRC_CTA_INIT_COUNT
	.align		4
        /*0078*/ 	.byte	0x02, 0x4a
	.zero		1
	.zero		1


	//----- nvinfo : EIATTR_EXIT_INSTR_OFFSETS
	.align		4
        /*007c*/ 	.byte	0x04, 0x1c
        /*007e*/ 	.short	(.L_23 - .L_22)


	//   ....[0]....
.L_22:
        /*0080*/ 	.word	0x00000310


	//   ....[1]....
        /*0084*/ 	.word	0x00000b30


	//----- nvinfo : EIATTR_CRS_STACK_SIZE
	.align		4
.L_23:
        /*0088*/ 	.byte	0x04, 0x1e
        /*008a*/ 	.short	(.L_25 - .L_24)
.L_24:
        /*008c*/ 	.word	0x00000000


	//----- nvinfo : EIATTR_CBANK_PARAM_SIZE
	.align		4
.L_25:
        /*0090*/ 	.byte	0x03, 0x19
        /*0092*/ 	.short	0x0030


	//----- nvinfo : EIATTR_PARAM_CBANK
	.align		4
        /*0094*/ 	.byte	0x04, 0x0a
        /*0096*/ 	.short	(.L_27 - .L_26)
	.align		4
.L_26:
        /*0098*/ 	.word	index@(.nv.constant0._Z19ker_target_to_imageiPdS_S_S_d)
        /*009c*/ 	.short	0x0380
        /*009e*/ 	.short	0x0030


	//----- nvinfo : EIATTR_SW_WAR
	.align		4
.L_27:
        /*00a0*/ 	.byte	0x04, 0x36
        /*00a2*/ 	.short	(.L_29 - .L_28)
.L_28:
        /*00a4*/ 	.word	0x00000008
.L_29:


//--------------------- .nv.callgraph             --------------------------
	.section	.nv.callgraph,"",@"SHT_CUDA_CALLGRAPH"
	.align	4
	.sectionentsize	8
	.align		4
        /*0000*/ 	.word	0x00000000
	.align		4
        /*0004*/ 	.word	0xffffffff
	.align		4
        /*0008*/ 	.word	0x00000000
	.align		4
        /*000c*/ 	.word	0xfffffffe
	.align		4
        /*0010*/ 	.word	0x00000000
	.align		4
        /*0014*/ 	.word	0xfffffffd
	.align		4
        /*0018*/ 	.word	0x00000000
	.align		4
        /*001c*/ 	.word	0xfffffffc


//--------------------- .text._Z19ker_target_to_imageiPdS_S_S_d --------------------------
	.section	.text._Z19ker_target_to_imageiPdS_S_S_d,"ax",@progbits
	.align	128
        .global         _Z19ker_target_to_imageiPdS_S_S_d
        .type           _Z19ker_target_to_imageiPdS_S_S_d,@function
        .size           _Z19ker_target_to_imageiPdS_S_S_d,(.L_x_10 - _Z19ker_target_to_imageiPdS_S_S_d)
        .other          _Z19ker_target_to_imageiPdS_S_S_d,@"STO_CUDA_ENTRY STV_DEFAULT"
_Z19ker_target_to_imageiPdS_S_S_d:
.text._Z19ker_target_to_imageiPdS_S_S_d:
[----:B------:R-:W-:Y:S01]  /*0000*/  LDC R1, c[0x0][0x37c] ;  /* 0x0000df00ff017b82 */ /* 0x000fe20000000800 */
[----:B------:R-:W0:Y:S01]  /*0010*/  S2R R0, SR_TID.X ;  /* 0x0000000000007919 */ /* 0x000e220000002100 */
[----:B------:R-:W1:Y:S01]  /*0020*/  LDCU.64 UR6, c[0x0][0x358] ;  /* 0x00006b00ff0677ac */ /* 0x000e620008000a00 */
[----:B------:R-:W-:Y:S01]  /*0030*/  BSSY.RECONVERGENT B0, `(.L_x_0) ;  /* 0x0000027000007945 */ /* 0x000fe20003800200 */
[----:B0-----:R-:W-:-:S13]  /*0040*/  ISETP.GT.U32.AND P0, PT, R0, 0xf, PT ;  /* 0x0000000f0000780c */ /* 0x001fda0003f04070 */
[----:B-1----:R-:W-:Y:S05]  /*0050*/  @P0 BRA `(.L_x_1) ;  /* 0x0000000000300947 */ /* 0x002fea0003800000 */
[----:B------:R-:W0:Y:S02]  /*0060*/  LDC.64 R2, c[0x0][0x398] ;  /* 0x0000e600ff027b82 */ /* 0x000e240000000a00 */
[----:B0-----:R-:W-:-:S06]  /*0070*/  IMAD.WIDE.U32 R2, R0, 0x8, R2 ;  /* 0x0000000800027825 */ /* 0x001fcc00078e0002 */
[----:B------:R-:W2:Y:S01]  /*0080*/  LDG.E.64 R2, desc[UR6][R2.64] ;  /* 0x0000000602027981 */ /* 0x000ea2000c1e1b00 */
[----:B------:R-:W0:Y:S01]  /*0090*/  S2UR UR5, SR_CgaCtaId ;  /* 0x00000000000579c3 */ /* 0x000e220000008800 */
[----:B------:R-:W-:Y:S01]  /*00a0*/  IMAD.SHL.U32 R4, R0, 0x8, RZ ;  /* 0x0000000800047824 */ /* 0x000fe200078e00ff */
[----:B------:R-:W-:-:S04]  /*00b0*/  UMOV UR4, 0x400 ;  /* 0x0000040000047882 */ /* 0x000fc80000000000 */
[C---:B------:R-:W-:Y:S02]  /*00c0*/  LOP3.LUT R5, R4.reuse, 0x1fe0, RZ, 0xc0, !PT ;  /* 0x00001fe004057812 */ /* 0x040fe400078ec0ff */
[----:B------:R-:W-:Y:S01]  /*00d0*/  LOP3.LUT R4, R4, 0x18, RZ, 0xc0, !PT ;  /* 0x0000001804047812 */ /* 0x000fe200078ec0ff */
[----:B0-----:R-:W-:-:S06]  /*00e0*/  ULEA UR4, UR5, UR4, 0x18 ;  /* 0x0000000405047291 */ /* 0x001fcc000f8ec0ff */
[----:B------:R-:W-:-:S05]  /*00f0*/  IADD3 R5, PT, PT, R4, UR4, R5 ;  /* 0x0000000404057c10 */ /* 0x000fca000fffe005 */
[----:B--2---:R1:W-:Y:S01]  /*0100*/  STS.64 [R5], R2 ;  /* 0x0000000205007388 */ /* 0x0043e20000000a00 */
[----:B------:R-:W-:Y:S05]  /*0110*/  BRA `(.L_x_2) ;  /* 0x0000000000607947 */ /* 0x000fea0003800000 */
.L_x_1:
[----:B------:R-:W-:-:S13]  /*0120*/  ISETP.GT.U32.AND P0, PT, R0, 0x18, PT ;  /* 0x000000180000780c */ /* 0x000fda0003f04070 */
[----:B------:R-:W-:Y:S05]  /*0130*/  @P0 BRA `(.L_x_2) ;  /* 0x0000000000580947 */ /* 0x000fea0003800000 */
[----:B------:R-:W0:Y:S01]  /*0140*/  LDC.64 R2, c[0x0][0x3a0] ;  /* 0x0000e800ff027b82 */ /* 0x000e220000000a00 */
[----:B------:R-:W-:-:S04]  /*0150*/  VIADD R5, R0, 0xfffffff0 ;  /* 0xfffffff000057836 */ /* 0x000fc80000000000 */
[----:B0-----:R-:W-:-:S06]  /*0160*/  IMAD.WIDE.U32 R2, R5, 0x8, R2 ;  /* 0x0000000805027825 */ /* 0x001fcc00078e0002 */
[----:B------:R-:W2:Y:S01]  /*0170*/  LDG.E.64 R2, desc[UR6][R2.64] ;  /* 0x0000000602027981 */ /* 0x000ea2000c1e1b00 */
[----:B------:R-:W-:Y:S02]  /*0180*/  PRMT R4, R5, 0x9910, RZ ;  /* 0x0000991005047816 */ /* 0x000fe400000000ff */
[----:B------:R-:W-:Y:S01]  /*0190*/  MOV R7, 0x400 ;  /* 0x0000040000077802 */ /* 0x000fe20000000f00 */
[----:B------:R-:W0:Y:S02]  /*01a0*/  S2R R9, SR_CgaCtaId ;  /* 0x0000000000097919 */ /* 0x000e240000008800 */
[----:B------:R-:W-:-:S05]  /*01b0*/  IMAD R4, R4, 0xab, RZ ;  /* 0x000000ab04047824 */ /* 0x000fca00078e02ff */
[----:B------:R-:W-:-:S04]  /*01c0*/  LOP3.LUT R4, R4, 0xffff, RZ, 0xc0, !PT ;  /* 0x0000ffff04047812 */ /* 0x000fc800078ec0ff */
[----:B------:R-:W-:-:S04]  /*01d0*/  SHF.R.U32.HI R4, RZ, 0x9, R4 ;  /* 0x00000009ff047819 */ /* 0x000fc80000011604 */
[----:B------:R-:W-:-:S05]  /*01e0*/  PRMT R6, R4, 0x9910, RZ ;  /* 0x0000991004067816 */ /* 0x000fca00000000ff */
[----:B------:R-:W-:-:S04]  /*01f0*/  IMAD R6, R6, 0x3, RZ ;  /* 0x0000000306067824 */ /* 0x000fc800078e02ff */
[----:B------:R-:W-:Y:S02]  /*0200*/  IMAD.MOV R8, RZ, RZ, -R6 ;  /* 0x000000ffff087224 */ /* 0x000fe400078e0a06 */
[----:B------:R-:W-:Y:S01]  /*0210*/  VIADD R6, R7, 0x80 ;  /* 0x0000008007067836 */ /* 0x000fe20000000000 */
[----:B------:R-:W-:Y:S02]  /*0220*/  LOP3.LUT R7, R4, 0xffff, RZ, 0xc0, !PT ;  /* 0x0000ffff04077812 */ /* 0x000fe400078ec0ff */
[----:B------:R-:W-:Y:S02]  /*0230*/  PRMT R8, R8, 0x7710, RZ ;  /* 0x0000771008087816 */ /* 0x000fe400000000ff */
[----:B0-----:R-:W-:-:S03]  /*0240*/  LEA R6, R9, R6, 0x18 ;  /* 0x0000000609067211 */ /* 0x001fc600078ec0ff */
[----:B------:R-:W-:Y:S02]  /*0250*/  IMAD.IADD R5, R5, 0x1, R8 ;  /* 0x0000000105057824 */ /* 0x000fe400078e0208 */
[----:B------:R-:W-:-:S03]  /*0260*/  IMAD R6, R7, 0x18, R6 ;  /* 0x0000001807067824 */ /* 0x000fc600078e0206 */
[----:B------:R-:W-:-:S05]  /*0270*/  LOP3.LUT R5, R5, 0xff, RZ, 0xc0, !PT ;  /* 0x000000ff05057812 */ /* 0x000fca00078ec0ff */
[----:B------:R-:W-:-:S05]  /*0280*/  IMAD R5, R5, 0x8, R6 ;  /* 0x0000000805057824 */ /* 0x000fca00078e0206 */
[----:B--2---:R0:W-:Y:S02]  /*0290*/  STS.64 [R5], R2 ;  /* 0x0000000205007388 */ /* 0x0041e40000000a00 */
.L_x_2:
[----:B------:R-:W-:Y:S05]  /*02a0*/  BSYNC.RECONVERGENT B0 ;  /* 0x0000000000007941 */ /* 0x000fea0003800200 */
.L_x_0:
[----:B------:R-:W2:Y:S08]  /*02b0*/  S2UR UR4, SR_CTAID.X ;  /* 0x00000000000479c3 */ /* 0x000eb00000002500 */
[----:B------:R-:W-:Y:S08]  /*02c0*/  BAR.SYNC.DEFER_BLOCKING 0x0 ;  /* 0x0000000000007b1d */ /* 0x000ff00000010000 */
[----:B01----:R-:W2:Y:S08]  /*02d0*/  LDC R3, c[0x0][0x360] ;  /* 0x0000d800ff037b82 */ /* 0x003eb00000000800 */
[----:B------:R-:W0:Y:S01]  /*02e0*/  LDC R21, c[0x0][0x380] ;  /* 0x0000e000ff157b82 */ /* 0x000e220000000800 */
[----:B--2---:R-:W-:-:S05]  /*02f0*/  IMAD R0, R3, UR4, R0 ;  /* 0x0000000403007c24 */ /* 0x004fca000f8e0200 */
[----:B0-----:R-:W-:-:S13]  /*0300*/  ISETP.GE.AND P0, PT, R0, R21, PT ;  /* 0x000000150000720c */ /* 0x001fda0003f06270 */
[----:B------:R-:W-:Y:S05]  /*0310*/  @P0 EXIT ;  /* 0x000000000000094d */ /* 0x000fea0003800000 */
[----:B------:R-:W0:Y:S02]  /*0320*/  LDC.64 R2, c[0x0][0x388] ;  /* 0x0000e200ff027b82 */ /* 0x000e240000000a00 */
[----:B0-----:R-:W-:-:S04]  /*0330*/  IMAD.WIDE R2, R0, 0x8, R2 ;  /* 0x0000000800027825 */ /* 0x001fc800078e0202 */
[C---:B------:R-:W-:Y:S02]  /*0340*/  IMAD.WIDE R16, R21.reuse, 0x8, R2 ;  /* 0x0000000815107825 */ /* 0x040fe400078e0202 */
[----:B------:R-:W2:Y:S04]  /*0350*/  LDG.E.64 R2, desc[UR6][R2.64] ;  /* 0x0000000602027981 */ /* 0x000ea8000c1e1b00 */
[----:B------:R0:W3:Y:S01]  /*0360*/  LDG.E.64 R24, desc[UR6][R16.64] ;  /* 0x0000000610187981 */ /* 0x0000e2000c1e1b00 */
[----:B------:R-:W-:-:S06]  /*0370*/  IMAD.WIDE R20, R21, 0x8, R16 ;  /* 0x0000000815147825 */ /* 0x000fcc00078e0210 */
[----:B------:R-:W4:Y:S01]  /*0380*/  LDG.E.64 R20, desc[UR6][R20.64] ;  /* 0x0000000614147981 */ /* 0x000f22000c1e1b00 */
[----:B------:R-:W1:Y:S01]  /*0390*/  S2UR UR5, SR_CgaCtaId ;  /* 0x00000000000579c3 */ /* 0x000e620000008800 */
[----:B------:R-:W-:Y:S02]  /*03a0*/  UMOV UR4, 0x400 ;  /* 0x0000040000047882 */ /* 0x000fe40000000000 */
[----:B-1----:R-:W-:-:S09]  /*03b0*/  ULEA UR4, UR5, UR4, 0x18 ;  /* 0x0000000405047291 */ /* 0x002fd2000f8ec0ff */
[----:B------:R-:W3:Y:S04]  /*03c0*/  LDS.128 R4, [UR4] ;  /* 0x00000004ff047984 */ /* 0x000ee80008000c00 */
[----:B------:R-:W1:Y:S04]  /*03d0*/  LDS.128 R8, [UR4+0x20] ;  /* 0x00002004ff087984 */ /* 0x000e680008000c00 */
[----:B0-----:R-:W4:Y:S04]  /*03e0*/  LDS.128 R16, [UR4+0x10] ;  /* 0x00001004ff107984 */ /* 0x001f280008000c00 */
[----:B------:R-:W0:Y:S01]  /*03f0*/  LDS.128 R12, [UR4+0x40] ;  /* 0x00004004ff0c7984 */ /* 0x000e220008000c00 */
[----:B---3--:R-:W-:-:S08]  /*0400*/  DMUL R6, R24, R6 ;  /* 0x0000000618067228 */ /* 0x008fd00000000000 */
[----:B--2---:R-:W-:Y:S02]  /*0410*/  DFMA R22, R2, R4, R6 ;  /* 0x000000040216722b */ /* 0x004fe40000000006 */
[----:B------:R-:W2:Y:S01]  /*0420*/  LDS.128 R4, [UR4+0x30] ;  /* 0x00003004ff047984 */ /* 0x000ea20008000c00 */
[----:B-1----:R-:W-:-:S08]  /*0430*/  DMUL R10, R24, R10 ;  /* 0x0000000a180a7228 */ /* 0x002fd00000000000 */
[----:B------:R-:W-:Y:S02]  /*0440*/  DFMA R26, R2, R8, R10 ;  /* 0x00000008021a722b */ /* 0x000fe4000000000a */
[----:B------:R-:W1:Y:S01]  /*0450*/  LDS.128 R8, [UR4+0x50] ;  /* 0x00005004ff087984 */ /* 0x000e620008000c00 */
[----:B----4-:R-:W-:Y:S01]  /*0460*/  DFMA R16, R20, R16, R22 ;  /* 0x000000101410722b */ /* 0x010fe20000000016 */
[----:B------:R-:W3:Y:S01]  /*0470*/  LDCU.64 UR4, c[0x0][0x3a8] ;  /* 0x00007500ff0477ac */ /* 0x000ee20008000a00 */
[----:B0-----:R-:W-:-:S06]  /*0480*/  DMUL R14, R24, R14 ;  /* 0x0000000e180e7228 */ /* 0x001fcc0000000000 */
[----:B------:R-:W-:Y:S02]  /*0490*/  DADD R18, R16, R18 ;  /* 0x0000000010127229 */ /* 0x000fe40000000012 */
[----:B------:R-:W-:Y:S02]  /*04a0*/  DFMA R12, R2, R12, R14 ;  /* 0x0000000c020c722b */ /* 0x000fe4000000000e */
[----:B--2---:R-:W-:-:S08]  /*04b0*/  DFMA R4, R20, R4, R26 ;  /* 0x000000041404722b */ /* 0x004fd0000000001a */
[----:B------:R-:W-:Y:S02]  /*04c0*/  DADD R6, R4, R6 ;  /* 0x0000000004067229 */ /* 0x000fe40000000006 */
[----:B-1----:R-:W-:-:S06]  /*04d0*/  DFMA R8, R20, R8, R12 ;  /* 0x000000081408722b */ /* 0x002fcc000000000c */
[----:B------:R-:W-:Y:S01]  /*04e0*/  DSETP.MAX.AND P0, P1, |R18|, |R6|, PT ;  /* 0x400000061200722a */ /* 0x000fe2000390f200 */
[----:B------:R-:W-:Y:S01]  /*04f0*/  MOV R2, R19 ;  /* 0x0000001300027202 */ /* 0x000fe20000000f00 */
[----:B------:R-:W-:Y:S01]  /*0500*/  IMAD.MOV.U32 R5, RZ, RZ, R7 ;  /* 0x000000ffff057224 */ /* 0x000fe200078e0007 */
[----:B------:R-:W-:Y:S01]  /*0510*/  DADD R10, R8, R10 ;  /* 0x00000000080a7229 */ /* 0x000fe2000000000a */
[----:B------:R-:W-:-:S03]  /*0520*/  IMAD.MOV.U32 R3, RZ, RZ, R6 ;  /* 0x000000ffff037224 */ /* 0x000fc600078e0006 */
[----:B------:R-:W-:Y:S01]  /*0530*/  FSEL R9, |R2|, |R5|, P0 ;  /* 0x4000000502097208 */ /* 0x000fe20000000200 */
[----:B------:R-:W-:-:S06]  /*0540*/  IMAD.MOV.U32 R2, RZ, RZ, R18 ;  /* 0x000000ffff027224 */ /* 0x000fcc00078e0012 */
[----:B------:R-:W-:Y:S02]  /*0550*/  @P1 LOP3.LUT R9, R5, 0x80000, RZ, 0xfc, !PT ;  /* 0x0008000005091812 */ /* 0x000fe400078efcff */
[----:B------:R-:W-:-:S03]  /*0560*/  SEL R4, R2, R3, P0 ;  /* 0x0000000302047207 */ /* 0x000fc60000000000 */
[----:B------:R-:W-:Y:S01]  /*0570*/  IMAD.MOV.U32 R5, RZ, RZ, R9 ;  /* 0x000000ffff057224 */ /* 0x000fe200078e0009 */
[----:B------:R-:W-:-:S05]  /*0580*/  DSETP.MIN.AND P0, P1, |R18|, |R6|, PT ;  /* 0x400000061200722a */ /* 0x000fca0003900200 */
[C-C-:B------:R-:W-:Y:S01]  /*0590*/  DSETP.MAX.AND P4, P5, |R10|.reuse, R4.reuse, PT ;  /* 0x000000040a00722a */ /* 0x140fe20003d8f200 */
[----:B------:R-:W-:Y:S01]  /*05a0*/  SEL R8, R2, R3, P0 ;  /* 0x0000000302087207 */ /* 0x000fe20000000000 */
[----:B------:R-:W-:Y:S02]  /*05b0*/  IMAD.MOV.U32 R2, RZ, RZ, R10 ;  /* 0x000000ffff027224 */ /* 0x000fe400078e000a */
[----:B------:R-:W-:Y:S01]  /*05c0*/  IMAD.MOV.U32 R3, RZ, RZ, R4 ;  /* 0x000000ffff037224 */ /* 0x000fe200078e0004 */
[----:B------:R-:W-:Y:S01]  /*05d0*/  MOV R12, R5 ;  /* 0x00000005000c7202 */ /* 0x000fe20000000f00 */
[----:B------:R-:W-:Y:S01]  /*05e0*/  IMAD.MOV.U32 R9, RZ, RZ, R11 ;  /* 0x000000ffff097224 */ /* 0x000fe200078e000b */
[----:B------:R-:W-:Y:S01]  /*05f0*/  DSETP.MIN.AND P2, P3, |R10|, R4, PT ;  /* 0x000000040a00722a */ /* 0x000fe20003b40200 */
[----:B------:R-:W-:Y:S01]  /*0600*/  IMAD.MOV.U32 R14, RZ, RZ, R5 ;  /* 0x000000ffff0e7224 */ /* 0x000fe200078e0005 */
[----:B------:R-:W-:Y:S01]  /*0610*/  SEL R2, R2, R3, P4 ;  /* 0x0000000302027207 */ /* 0x000fe20002000000 */
[----:B------:R-:W-:Y:S01]  /*0620*/  IMAD.MOV.U32 R3, RZ, RZ, R11 ;  /* 0x000000ffff037224 */ /* 0x000fe200078e000b */
[----:B------:R-:W-:-:S03]  /*0630*/  FSEL R9, |R9|, R12, P4 ;  /* 0x0000000c09097208 */ /* 0x000fc60002000200 */
[----:B------:R-:W-:Y:S02]  /*0640*/  @P5 LOP3.LUT R9, R12, 0x80000, RZ, 0xfc, !PT ;  /* 0x000800000c095812 */ /* 0x000fe400078efcff */
[----:B------:R-:W-:Y:S02]  /*0650*/  FSEL R13, |R3|, R14, P2 ;  /* 0x0000000e030d7208 */ /* 0x000fe40001000200 */
[----:B------:R-:W-:Y:S01]  /*0660*/  MOV R3, R9 ;  /* 0x0000000900037202 */ /* 0x000fe20000000f00 */
[----:B------:R-:W-:Y:S02]  /*0670*/  IMAD.MOV.U32 R12, RZ, RZ, R4 ;  /* 0x000000ffff0c7224 */ /* 0x000fe400078e0004 */
[----:B------:R-:W-:Y:S01]  /*0680*/  IMAD.MOV.U32 R5, RZ, RZ, R10 ;  /* 0x000000ffff057224 */ /* 0x000fe200078e000a */
[----:B------:R-:W-:Y:S01]  /*0690*/  LOP3.LUT R4, R3, 0xffc00000, RZ, 0xc0, !PT ;  /* 0xffc0000003047812 */ /* 0x000fe200078ec0ff */
[----:B------:R-:W-:-:S03]  /*06a0*/  IMAD.MOV.U32 R9, RZ, RZ, R7 ;  /* 0x000000ffff097224 */ /* 0x000fc600078e0007 */
[----:B------:R-:W-:Y:S02]  /*06b0*/  SEL R12, R5, R12, P2 ;  /* 0x0000000c050c7207 */ /* 0x000fe40001000000 */
[----:B------:R-:W-:Y:S01]  /*06c0*/  LOP3.LUT R5, R4, 0x7fd00000, RZ, 0x3c, !PT ;  /* 0x7fd0000004057812 */ /* 0x000fe200078e3cff */
[----:B------:R-:W-:Y:S01]  /*06d0*/  IMAD.MOV.U32 R4, RZ, RZ, R19 ;  /* 0x000000ffff047224 */ /* 0x000fe200078e0013 */
[----:B------:R-:W-:-:S04]  /*06e0*/  @P3 LOP3.LUT R13, R14, 0x80000, RZ, 0xfc, !PT ;  /* 0x000800000e0d3812 */ /* 0x000fc800078efcff */
[----:B------:R-:W-:Y:S01]  /*06f0*/  FSEL R15, |R4|, |R9|, P0 ;  /* 0x40000009040f7208 */ /* 0x000fe20000000200 */
[----:B------:R-:W-:Y:S01]  /*0700*/  IMAD.MOV.U32 R4, RZ, RZ, RZ ;  /* 0x000000ffff047224 */ /* 0x000fe200078e00ff */
[----:B------:R-:W-:-:S05]  /*0710*/  @P1 LOP3.LUT R15, R9, 0x80000, RZ, 0xfc, !PT ;  /* 0x00080000090f1812 */ /* 0x000fca00078efcff */
[----:B------:R-:W-:Y:S01]  /*0720*/  DMUL R12, R12, R4 ;  /* 0x000000040c0c7228 */ /* 0x000fe20000000000 */
[----:B------:R-:W-:-:S06]  /*0730*/  IMAD.MOV.U32 R9, RZ, RZ, R15 ;  /* 0x000000ffff097224 */ /* 0x000fcc00078e000f */
[----:B------:R-:W-:Y:S02]  /*0740*/  DMUL R8, R8, R4 ;  /* 0x0000000408087228 */ /* 0x000fe40000000000 */
[----:B------:R-:W-:Y:S02]  /*0750*/  DMUL R14, R12, R12 ;  /* 0x0000000c0c0e7228 */ /* 0x000fe40000000000 */
[----:B------:R-:W-:-:S06]  /*0760*/  DMUL R12, R2, R4 ;  /* 0x00000004020c7228 */ /* 0x000fcc0000000000 */
[----:B------:R-:W-:-:S08]  /*0770*/  DFMA R14, R8, R8, R14 ;  /* 0x00000008080e722b */ /* 0x000fd0000000000e */
[----:B------:R-:W-:-:S06]  /*0780*/  DFMA R14, R12, R12, R14 ;  /* 0x0000000c0c0e722b */ /* 0x000fcc000000000e */
[----:B------:R-:W0:Y:S01]  /*0790*/  MUFU.RSQ64H R9, R15 ;  /* 0x0000000f00097308 */ /* 0x000e220000001c00 */
[----:B------:R-:W-:Y:S01]  /*07a0*/  MOV R8, RZ ;  /* 0x000000ff00087202 */ /* 0x000fe20000000f00 */
[----:B------:R-:W-:Y:S02]  /*07b0*/  IMAD.MOV.U32 R20, RZ, RZ, 0x0 ;  /* 0x00000000ff147424 */ /* 0x000fe400078e00ff */
[----:B------:R-:W-:-:S03]  /*07c0*/  IMAD.MOV.U32 R21, RZ, RZ, 0x3fd80000 ;  /* 0x3fd80000ff157424 */ /* 0x000fc600078e00ff */
[----:B0-----:R-:W-:-:S08]  /*07d0*/  DMUL R12, R8, R8 ;  /* 0x00000008080c7228 */ /* 0x001fd00000000000 */
[----:B------:R-:W-:Y:S02]  /*07e0*/  DFMA R16, R14, -R12, 1 ;  /* 0x3ff000000e10742b */ /* 0x000fe4000000080c */
[----:B------:R-:W-:-:S06]  /*07f0*/  DADD R12, |R18|, |R6| ;  /* 0x00000000120c7229 */ /* 0x000fcc0000000606 */
[----:B------:R-:W-:Y:S02]  /*0800*/  DFMA R20, R16, R20, 0.5 ;  /* 0x3fe000001014742b */ /* 0x000fe40000000014 */
[----:B------:R-:W-:Y:S02]  /*0810*/  DMUL R16, R8, R16 ;  /* 0x0000001008107228 */ /* 0x000fe40000000000 */
[----:B------:R-:W-:-:S06]  /*0820*/  DADD R12, |R10|, R12 ;  /* 0x000000000a0c7229 */ /* 0x000fcc000000020c */
[----:B------:R-:W-:Y:S02]  /*0830*/  DFMA R16, R20, R16, R8 ;  /* 0x000000101410722b */ /* 0x000fe40000000008 */
[C---:B------:R-:W-:Y:S02]  /*0840*/  DADD R8, R12.reuse, +INF ;  /* 0x7ff000000c087429 */ /* 0x040fe40000000000 */
[----:B------:R-:W-:-:S04]  /*0850*/  DSETP.GT.AND P0, PT, R12, RZ, PT ;  /* 0x000000ff0c00722a */ /* 0x000fc80003f04000 */
[----:B------:R-:W-:Y:S02]  /*0860*/  DMUL R16, R4, R16 ;  /* 0x0000001004107228 */ /* 0x000fe40000000000 */
[----:B------:R-:W-:-:S08]  /*0870*/  DSETP.NEU.AND P1, PT, R2, +INF , PT ;  /* 0x7ff000000200742a */ /* 0x000fd00003f2d000 */
[----:B------:R-:W-:Y:S02]  /*0880*/  FSEL R2, R16, R8, P0 ;  /* 0x0000000810027208 */ /* 0x000fe40000000000 */
[----:B------:R-:W-:Y:S02]  /*0890*/  FSEL R8, R17, R9, P0 ;  /* 0x0000000911087208 */ /* 0x000fe40000000000 */
[----:B------:R-:W-:Y:S02]  /*08a0*/  FSEL R2, R2, RZ, P1 ;  /* 0x000000ff02027208 */ /* 0x000fe40000800000 */
[----:B------:R-:W-:-:S06]  /*08b0*/  FSEL R3, R8, RZ, P1 ;  /* 0x000000ff08037208 */ /* 0x000fcc0000800000 */
[----:B---3--:R-:W-:-:S06]  /*08c0*/  DFMA R10, R10, R2, UR4 ;  /* 0x000000040a0a7e2b */ /* 0x008fcc0008000002 */
[----:B------:R-:W0:Y:S04]  /*08d0*/  MUFU.RCP64H R5, R11 ;  /* 0x0000000b00057308 */ /* 0x000e280000001800 */
[----:B------:R-:W-:-:S06]  /*08e0*/  VIADD R4, R11, 0x300402 ;  /* 0x003004020b047836 */ /* 0x000fcc0000000000 */
[----:B0-----:R-:W-:-:S08]  /*08f0*/  DFMA R8, -R10, R4, 1 ;  /* 0x3ff000000a08742b */ /* 0x001fd00000000104 */
[----:B------:R-:W-:Y:S01]  /*0900*/  DFMA R8, R8, R8, R8 ;  /* 0x000000080808722b */ /* 0x000fe20000000008 */
[----:B------:R-:W-:-:S07]  /*0910*/  FSETP.GEU.AND P0, PT, |R4|, 5.8789094863358348022e-39, PT ;  /* 0x004004020400780b */ /* 0x000fce0003f0e200 */
[----:B------:R-:W-:Y:S01]  /*0920*/  DFMA R8, R4, R8, R4 ;  /* 0x000000080408722b */ /* 0x000fe20000000004 */
[----:B------:R-:W-:Y:S07]  /*0930*/  BSSY.RECONVERGENT B0, `(.L_x_3) ;  /* 0x000000a000007945 */ /* 0x000fee0003800200 */
[----:B------:R-:W-:-:S08]  /*0940*/  DFMA R12, -R10, R8, 1 ;  /* 0x3ff000000a0c742b */ /* 0x000fd00000000108 */
[----:B------:R-:W-:Y:S01]  /*0950*/  DFMA R4, R8, R12, R8 ;  /* 0x0000000c0804722b */ /* 0x000fe20000000008 */
[----:B------:R-:W-:Y:S10]  /*0960*/  @P0 BRA `(.L_x_4) ;  /* 0x0000000000180947 */ /* 0x000ff40003800000 */
[----:B------:R-:W-:-:S05]  /*0970*/  LOP3.LUT R4, R11, 0x7fffffff, RZ, 0xc0, !PT ;  /* 0x7fffffff0b047812 */ /* 0x000fca00078ec0ff */
[----:B------:R-:W-:Y:S01]  /*0980*/  VIADD R12, R4, 0xfff00000 ;  /* 0xfff00000040c7836 */ /* 0x000fe20000000000 */
[----:B------:R-:W-:-:S07]  /*0990*/  MOV R4, 0x9b0 ;  /* 0x000009b000047802 */ /* 0x000fce0000000f00 */
[----:B------:R-:W-:Y:S05]  /*09a0*/  CALL.REL.NOINC `($__internal_0_$__cuda_sm20_dblrcp_rn_slowpath_v3) ;  /* 0x0000000000647944 */ /* 0x000fea0003c00000 */
[----:B------:R-:W-:Y:S01]  /*09b0*/  IMAD.MOV.U32 R4, RZ, RZ, R10 ;  /* 0x000000ffff047224 */ /* 0x000fe200078e000a */
[----:B------:R-:W-:-:S07]  /*09c0*/  MOV R5, R11 ;  /* 0x0000000b00057202 */ /* 0x000fce0000000f00 */
.L_x_4:
[----:B------:R-:W-:Y:S05]  /*09d0*/  BSYNC.RECONVERGENT B0 ;  /* 0x0000000000007941 */ /* 0x000fea0003800200 */
.L_x_3:
[----:B------:R-:W0:Y:S01]  /*09e0*/  S2UR UR5, SR_CgaCtaId ;  /* 0x00000000000579c3 */ /* 0x000e220000008800 */
[----:B------:R-:W-:Y:S01]  /*09f0*/  UMOV UR4, 0x400 ;  /* 0x0000040000047882 */ /* 0x000fe20000000000 */
[----:B------:R-:W-:-:S06]  /*0a00*/  DMUL R16, R2, R4 ;  /* 0x0000000402107228 */ /* 0x000fcc0000000000 */
[----:B------:R-:W1:Y:S02]  /*0a10*/  LDC.64 R2, c[0x0][0x390] ;  /* 0x0000e400ff027b82 */ /* 0x000e640000000a00 */
[-C--:B------:R-:W-:Y:S02]  /*0a20*/  DMUL R6, R6, R16.reuse ;  /* 0x0000001006067228 */ /* 0x080fe40000000000 */
[----:B------:R-:W-:-:S04]  /*0a30*/  DMUL R16, R18, R16 ;  /* 0x0000001012107228 */ /* 0x000fc80000000000 */
[----:B------:R-:W2:Y:S01]  /*0a40*/  LDC R4, c[0x0][0x380] ;  /* 0x0000e000ff047b82 */ /* 0x000ea20000000800 */
[----:B0-----:R-:W-:Y:S01]  /*0a50*/  ULEA UR4, UR5, UR4, 0x18 ;  /* 0x0000000405047291 */ /* 0x001fe2000f8ec0ff */
[----:B-1----:R-:W-:-:S08]  /*0a60*/  IMAD.WIDE R2, R0, 0x8, R2 ;  /* 0x0000000800027825 */ /* 0x002fd000078e0202 */
[----:B------:R-:W0:Y:S04]  /*0a70*/  LDS.128 R8, [UR4+0x80] ;  /* 0x00008004ff087984 */ /* 0x000e280008000c00 */
[----:B------:R-:W1:Y:S01]  /*0a80*/  LDS.128 R12, [UR4+0xa0] ;  /* 0x0000a004ff0c7984 */ /* 0x000e620008000c00 */
[----:B--2---:R-:W-:-:S03]  /*0a90*/  IMAD.WIDE R4, R4, 0x8, R2 ;  /* 0x0000000804047825 */ /* 0x004fc600078e0202 */
[----:B------:R-:W2:Y:S01]  /*0aa0*/  LDS.128 R20, [UR4+0x90] ;  /* 0x00009004ff147984 */ /* 0x000ea20008000c00 */
[C---:B0-----:R-:W-:Y:S02]  /*0ab0*/  DMUL R10, R6.reuse, R10 ;  /* 0x0000000a060a7228 */ /* 0x041fe40000000000 */
[----:B-1----:R-:W-:-:S06]  /*0ac0*/  DMUL R12, R6, R12 ;  /* 0x0000000c060c7228 */ /* 0x002fcc0000000000 */
[C---:B------:R-:W-:Y:S02]  /*0ad0*/  DFMA R8, R16.reuse, R8, R10 ;  /* 0x000000081008722b */ /* 0x040fe4000000000a */
[----:B--2---:R-:W-:-:S06]  /*0ae0*/  DFMA R12, R16, R22, R12 ;  /* 0x00000016100c722b */ /* 0x004fcc000000000c */
[----:B------:R-:W-:Y:S02]  /*0af0*/  DADD R8, R8, R20 ;  /* 0x0000000008087229 */ /* 0x000fe40000000014 */
[----:B------:R-:W-:-:S05]  /*0b00*/  DADD R12, R12, R14 ;  /* 0x000000000c0c7229 */ /* 0x000fca000000000e */
[----:B------:R-:W-:Y:S04]  /*0b10*/  STG.E.64 desc[UR6][R2.64], R8 ;  /* 0x0000000802007986 */ /* 0x000fe8000c101b06 */
[----:B------:R-:W-:Y:S01]  /*0b20*/  STG.E.64 desc[UR6][R4.64], R12 ;  /* 0x0000000c04007986 */ /* 0x000fe2000c101b06 */
[----:B------:R-:W-:Y:S05]  /*0b30*/  EXIT ;  /* 0x000000000000794d */ /* 0x000fea0003800000 */
        .weak           $__internal_0_$__cuda_sm20_dblrcp_rn_slowpath_v3
        .type           $__internal_0_$__cuda_sm20_dblrcp_rn_slowpath_v3,@function
        .size           $__internal_0_$__cuda_sm20_dblrcp_rn_slowpath_v3,(.L_x_10 - $__internal_0_$__cuda_sm20_dblrcp_rn_slowpath_v3)
$__internal_0_$__cuda_sm20_dblrcp_rn_slowpath_v3:
[----:B------:R-:W-:Y:S01]  /*0b40*/  IMAD.MOV.U32 R8, RZ, RZ, R10 ;  /* 0x000000ffff087224 */ /* 0x000fe200078e000a */
[----:B------:R-:W-:Y:S01]  /*0b50*/  BSSY.RECONVERGENT B1, `(.L_x_5) ;  /* 0x0000025000017945 */ /* 0x000fe20003800200 */
[----:B------:R-:W-:-:S06]  /*0b60*/  IMAD.MOV.U32 R9, RZ, RZ, R11 ;  /* 0x000000ffff097224 */ /* 0x000fcc00078e000b */
[----:B------:R-:W-:-:S14]  /*0b70*/  DSETP.GTU.AND P0, PT, |R8|, +INF , PT ;  /* 0x7ff000000800742a */ /* 0x000fdc0003f0c200 */
[----:B------:R-:W-:Y:S05]  /*0b80*/  @P0 BRA `(.L_x_6) ;  /* 0x00000000007c0947 */ /* 0x000fea0003800000 */
[----:B------:R-:W-:-:S05]  /*0b90*/  LOP3.LUT R5, R11, 0x7fffffff, RZ, 0xc0, !PT ;  /* 0x7fffffff0b057812 */ /* 0x000fca00078ec0ff */
[----:B------:R-:W-:-:S05]  /*0ba0*/  VIADD R10, R5, 0xffffffff ;  /* 0xffffffff050a7836 */ /* 0x000fca0000000000 */
[----:B------:R-:W-:-:S13]  /*0bb0*/  ISETP.GE.U32.AND P0, PT, R10, 0x7fefffff, PT ;  /* 0x7fefffff0a00780c */ /* 0x000fda0003f06070 */
[----:B------:R-:W-:Y:S01]  /*0bc0*/  @P0 LOP3.LUT R11, R9, 0x7ff00000, RZ, 0x3c, !PT ;  /* 0x7ff00000090b0812 */ /* 0x000fe200078e3cff */
[----:B------:R-:W-:Y:S01]  /*0bd0*/  @P0 IMAD.MOV.U32 R10, RZ, RZ, RZ ;  /* 0x000000ffff0a0224 */ /* 0x000fe200078e00ff */
[----:B------:R-:W-:Y:S06]  /*0be0*/  @P0 BRA `(.L_x_7) ;  /* 0x00000000006c0947 */ /* 0x000fec0003800000 */
[----:B------:R-:W-:-:S13]  /*0bf0*/  ISETP.GE.U32.AND P0, PT, R5, 0x1000001, PT ;  /* 0x010000010500780c */ /* 0x000fda0003f06070 */
[----:B------:R-:W-:Y:S05]  /*0c00*/  @!P0 BRA `(.L_x_8) ;  /* 0x0000000000348947 */ /* 0x000fea0003800000 */
[----:B------:R-:W-:Y:S01]  /*0c10*/  VIADD R11, R9, 0xc0200000 ;  /* 0xc0200000090b7836 */ /* 0x000fe20000000000 */
[----:B------:R-:W-:-:S03]  /*0c20*/  MOV R10, R8 ;  /* 0x00000008000a7202 */ /* 0x000fc60000000f00 */
[----:B------:R-:W0:Y:S03]  /*0c30*/  MUFU.RCP64H R13, R11 ;  /* 0x0000000b000d7308 */ /* 0x000e260000001800 */
[----:B0-----:R-:W-:-:S08]  /*0c40*/  DFMA R14, -R10, R12, 1 ;  /* 0x3ff000000a0e742b */ /* 0x001fd0000000010c */
[----:B------:R-:W-:-:S08]  /*0c50*/  DFMA R14, R14, R14, R14 ;  /* 0x0000000e0e0e722b */ /* 0x000fd0000000000e */
[----:B------:R-:W-:-:S08]  /*0c60*/  DFMA R14, R12, R14, R12 ;  /* 0x0000000e0c0e722b */ /* 0x000fd0000000000c */
[----:B------:R-:W-:-:S08]  /*0c70*/  DFMA R12, -R10, R14, 1 ;  /* 0x3ff000000a0c742b */ /* 0x000fd0000000010e */
[----:B------:R-:W-:-:S08]  /*0c80*/  DFMA R12, R14, R12, R14 ;  /* 0x0000000c0e0c722b */ /* 0x000fd0000000000e */
[----:B------:R-:W-:-:S08]  /*0c90*/  DMUL R12, R12, 2.2250738585072013831e-308 ;  /* 0x001000000c0c7828 */ /* 0x000fd00000000000 */
[----:B------:R-:W-:-:S08]  /*0ca0*/  DFMA R8, -R8, R12, 1 ;  /* 0x3ff000000808742b */ /* 0x000fd0000000010c */
[----:B------:R-:W-:-:S08]  /*0cb0*/  DFMA R8, R8, R8, R8 ;  /* 0x000000080808722b */ /* 0x000fd00000000008 */
[----:B------:R-:W-:Y:S01]  /*0cc0*/  DFMA R10, R12, R8, R12 ;  /* 0x000000080c0a722b */ /* 0x000fe2000000000c */
[----:B------:R-:W-:Y:S10]  /*0cd0*/  BRA `(.L_x_7) ;  /* 0x0000000000307947 */ /* 0x000ff40003800000 */
.L_x_8:
[----:B------:R-:W-:Y:S01]  /*0ce0*/  DMUL R8, R8, 8.11296384146066816958e+31 ;  /* 0x4690000008087828 */ /* 0x000fe20000000000 */
[----:B------:R-:W-:-:S05]  /*0cf0*/  IMAD.MOV.U32 R10, RZ, RZ, R12 ;  /* 0x000000ffff0a7224 */ /* 0x000fca00078e000c */
[----:B------:R-:W0:Y:S02]  /*0d00*/  MUFU.RCP64H R11, R9 ;  /* 0x00000009000b7308 */ /* 0x000e240000001800 */
[----:B0-----:R-:W-:-:S08]  /*0d10*/  DFMA R12, -R8, R10, 1 ;  /* 0x3ff00000080c742b */ /* 0x001fd0000000010a */
[----:B------:R-:W-:-:S08]  /*0d20*/  DFMA R12, R12, R12, R12 ;  /* 0x0000000c0c0c722b */ /* 0x000fd0000000000c */
[----:B------:R-:W-:-:S08]  /*0d30*/  DFMA R12, R10, R12, R10 ;  /* 0x0000000c0a0c722b */ /* 0x000fd0000000000a */
[----:B------:R-:W-:-:S08]  /*0d40*/  DFMA R10, -R8, R12, 1 ;  /* 0x3ff00000080a742b */ /* 0x000fd0000000010c */
[----:B------:R-:W-:-:S08]  /*0d50*/  DFMA R10, R12, R10, R12 ;  /* 0x0000000a0c0a722b */ /* 0x000fd0000000000c */
[----:B------:R-:W-:Y:S01]  /*0d60*/  DMUL R10, R10, 8.11296384146066816958e+31 ;  /* 0x469000000a0a7828 */ /* 0x000fe20000000000 */
[----:B------:R-:W-:Y:S10]  /*0d70*/  BRA `(.L_x_7) ;  /* 0x0000000000087947 */ /* 0x000ff40003800000 */
.L_x_6:
[----:B------:R-:W-:Y:S01]  /*0d80*/  LOP3.LUT R11, R9, 0x80000, RZ, 0xfc, !PT ;  /* 0x00080000090b7812 */ /* 0x000fe200078efcff */
[----:B------:R-:W-:-:S07]  /*0d90*/  IMAD.MOV.U32 R10, RZ, RZ, R8 ;  /* 0x000000ffff0a7224 */ /* 0x000fce00078e0008 */
.L_x_7:
[----:B------:R-:W-:Y:S05]  /*0da0*/  BSYNC.RECONVERGENT B1 ;  /* 0x0000000000017941 */ /* 0x000fea0003800200 */
.L_x_5:
[----:B------:R-:W-:-:S04]  /*0db0*/  IMAD.MOV.U32 R5, RZ, RZ, 0x0 ;  /* 0x00000000ff057424 */ /* 0x000fc800078e00ff */
[----:B------:R-:W-:Y:S05]  /*0dc0*/  RET.REL.NODEC R4 `(_Z19ker_target_to_imageiPdS_S_S_d) ;  /* 0xfffffff0048c7950 */ /* 0x000fea0003c3ffff */
.L_x_9:
[----:B------:R-:W-:-:S00]  /*0dd0*/  BRA `(.L_x_9) ;  /* 0xfffffffc00fc7947 */ /* 0x000fc0000383ffff */
[----:B------:R-:W-:-:S00]  /*0de0*/  NOP ;  /* 0x0000000000007918 */ /* 0x000fc00000000000 */
        /* <DEDUP_REMOVED lines=9> */
.L_x_10:


//--------------------- .nv.shared._Z19ker_target_to_imageiPdS_S_S_d --------------------------
	.section	.nv.shared._Z19ker_target_to_imageiPdS_S_S_d,"aw",@nobits
	.sectionflags	@""
	.align	8
.nv.shared._Z19ker_target_to_imageiPdS_S_S_d:
	.zero		1224


//--------------------- .nv.shared.reserved.0     --------------------------
	.section	.nv.shared.reserved.0,"aw",@nobits
	.weak		__nv_reservedSMEM_offset_0_alias
	.size		__nv_reservedSMEM_offset_0_alias, 0, 64
	.other		__nv_reservedSMEM_offset_0_alias,@"STO_CUDA_RESERVED_SHARED STV_DEFAULT"
__nv_reservedSMEM_offset_0_alias:
	.zero		0
	.zero		64


//--------------------- .nv.constant0._Z19ker_target_to_imageiPdS_S_S_d --------------------------
	.section	.nv.constant0._Z19ker_target_to_imageiPdS_S_S_d,"a",@progbits
	.sectionflags	@""
	.align	4
.nv.constant0._Z19ker_target_to_imageiPdS_S_S_d:
	.zero		944


//--------------------- SYMBOLS --------------------------

	.type		.nv.reservedSmem.offset0,@object
	.size		.nv.reservedSmem.offset0,0x4
	.type		.nv.reservedSmem.cap,@object
	.size		.nv.reservedSmem.cap,0x4
